	.headerflags	@"EF_CUDA_TEXMODE_UNIFIED EF_CUDA_64BIT_ADDRESS EF_CUDA_ACCELERATORS EF_CUDA_SM90 EF_CUDA_VIRTUAL_SM(EF_CUDA_SM90)"
	.elftype	@"ET_EXEC"


//--------------------- .nv.info                  --------------------------
	.section	.nv.info,"",@"SHT_CUDA_INFO"
	.align	4


	//----- nvinfo : EIATTR_REGCOUNT
	.align		4
        /*0000*/ 	.byte	0x04, 0x2f
        /*0002*/ 	.short	(.L_3 - .L_2)
	.align		4
.L_2:
        /*0004*/ 	.word	index@(triton_poi_fused__native_batch_norm_legit_no_training_add_3)
        /*0008*/ 	.word	0x0000001a


	//----- nvinfo : EIATTR_MIN_STACK_SIZE
	.align		4
.L_3:
        /*000c*/ 	.byte	0x04, 0x12
        /*000e*/ 	.short	(.L_5 - .L_4)
	.align		4
.L_4:
        /*0010*/ 	.word	index@(triton_poi_fused__native_batch_norm_legit_no_training_add_3)
        /*0014*/ 	.word	0x00000000


	//----- nvinfo : EIATTR_FRAME_SIZE
	.align		4
.L_5:
        /*0018*/ 	.byte	0x04, 0x11
        /*001a*/ 	.short	(.L_7 - .L_6)
	.align		4
.L_6:
        /*001c*/ 	.word	index@(triton_poi_fused__native_batch_norm_legit_no_training_add_3)
        /*0020*/ 	.word	0x00000000


	//----- nvinfo : EIATTR_MIN_STACK_SIZE
	.align		4
.L_7:
        /*0024*/ 	.byte	0x04, 0x12
        /*0026*/ 	.short	(.L_9 - .L_8)
	.align		4
.L_8:
        /*0028*/ 	.word	index@(triton_poi_fused__native_batch_norm_legit_no_training_add_3)
        /*002c*/ 	.word	0x00000000
.L_9:


//--------------------- .nv.info.triton_poi_fused__native_batch_norm_legit_no_training_add_3 --------------------------
	.section	.nv.info.triton_poi_fused__native_batch_norm_legit_no_training_add_3,"",@"SHT_CUDA_INFO"
	.sectionflags	@""
	.align	4


	//----- nvinfo : EIATTR_CUDA_API_VERSION
	.align		4
        /*0000*/ 	.byte	0x04, 0x37
        /*0002*/ 	.short	(.L_11 - .L_10)
.L_10:
        /*0004*/ 	.word	0x0000007c


	//----- nvinfo : EIATTR_KPARAM_INFO
	.align		4
.L_11:
        /*0008*/ 	.byte	0x04, 0x17
        /*000a*/ 	.short	(.L_13 - .L_12)
.L_12:
        /*000c*/ 	.word	0x00000000
        /*0010*/ 	.short	0x000b
        /*0012*/ 	.short	0x0058
        /*0014*/ 	.byte	0x00, 0xf0, 0x11, 0x00


	//----- nvinfo : EIATTR_KPARAM_INFO
	.align		4
.L_13:
        /*0018*/ 	.byte	0x04, 0x17
        /*001a*/ 	.short	(.L_15 - .L_14)
.L_14:
        /*001c*/ 	.word	0x00000000
        /*0020*/ 	.short	0x000a
        /*0022*/ 	.short	0x0050
        /*0024*/ 	.byte	0x00, 0xf4, 0x21, 0x00


	//----- nvinfo : EIATTR_KPARAM_INFO
	.align		4
.L_15:
        /*0028*/ 	.byte	0x04, 0x17
        /*002a*/ 	.short	(.L_17 - .L_16)
.L_16:
        /*002c*/ 	.word	0x00000000
        /*0030*/ 	.short	0x0009
        /*0032*/ 	.short	0x0048
        /*0034*/ 	.byte	0x00, 0xf4, 0x21, 0x00


	//----- nvinfo : EIATTR_KPARAM_INFO
	.align		4
.L_17:
        /*0038*/ 	.byte	0x04, 0x17
        /*003a*/ 	.short	(.L_19 - .L_18)
.L_18:
        /*003c*/ 	.word	0x00000000
        /*0040*/ 	.short	0x0008
        /*0042*/ 	.short	0x0040
        /*0044*/ 	.byte	0x00, 0xf4, 0x21, 0x00


	//----- nvinfo : EIATTR_KPARAM_INFO
	.align		4
.L_19:
        /*0048*/ 	.byte	0x04, 0x17
        /*004a*/ 	.short	(.L_21 - .L_20)
.L_20:
        /*004c*/ 	.word	0x00000000
        /*0050*/ 	.short	0x0007
        /*0052*/ 	.short	0x0038
        /*0054*/ 	.byte	0x00, 0xf4, 0x21, 0x00


	//----- nvinfo : EIATTR_KPARAM_INFO
	.align		4
.L_21:
        /*0058*/ 	.byte	0x04, 0x17
        /*005a*/ 	.short	(.L_23 - .L_22)
.L_22:
        /*005c*/ 	.word	0x00000000
        /*0060*/ 	.short	0x0006
        /*0062*/ 	.short	0x0030
        /*0064*/ 	.byte	0x00, 0xf4, 0x21, 0x00


	//----- nvinfo : EIATTR_KPARAM_INFO
	.align		4
.L_23:
        /*0068*/ 	.byte	0x04, 0x17
        /*006a*/ 	.short	(.L_25 - .L_24)
.L_24:
        /*006c*/ 	.word	0x00000000
        /*0070*/ 	.short	0x0005
        /*0072*/ 	.short	0x0028
        /*0074*/ 	.byte	0x00, 0xf4, 0x21, 0x00


	//----- nvinfo : EIATTR_KPARAM_INFO
	.align		4
.L_25:
        /*0078*/ 	.byte	0x04, 0x17
        /*007a*/ 	.short	(.L_27 - .L_26)
.L_26:
        /*007c*/ 	.word	0x00000000
        /*0080*/ 	.short	0x0004
        /*0082*/ 	.short	0x0020
        /*0084*/ 	.byte	0x00, 0xf4, 0x21, 0x00


	//----- nvinfo : EIATTR_KPARAM_INFO
	.align		4
.L_27:
        /*0088*/ 	.byte	0x04, 0x17
        /*008a*/ 	.short	(.L_29 - .L_28)
.L_28:
        /*008c*/ 	.word	0x00000000
        /*0090*/ 	.short	0x0003
        /*0092*/ 	.short	0x0018
        /*0094*/ 	.byte	0x00, 0xf4, 0x21, 0x00


	//----- nvinfo : EIATTR_KPARAM_INFO
	.align		4
.L_29:
        /*0098*/ 	.byte	0x04, 0x17
        /*009a*/ 	.short	(.L_31 - .L_30)
.L_30:
        /*009c*/ 	.word	0x00000000
        /*00a0*/ 	.short	0x0002
        /*00a2*/ 	.short	0x0010
        /*00a4*/ 	.byte	0x00, 0xf4, 0x21, 0x00


	//----- nvinfo : EIATTR_KPARAM_INFO
	.align		4
.L_31:
        /*00a8*/ 	.byte	0x04, 0x17
        /*00aa*/ 	.short	(.L_33 - .L_32)
.L_32:
        /*00ac*/ 	.word	0x00000000
        /*00b0*/ 	.short	0x0001
        /*00b2*/ 	.short	0x0008
        /*00b4*/ 	.byte	0x00, 0xf4, 0x21, 0x00


	//----- nvinfo : EIATTR_KPARAM_INFO
	.align		4
.L_33:
        /*00b8*/ 	.byte	0x04, 0x17
        /*00ba*/ 	.short	(.L_35 - .L_34)
.L_34:
        /*00bc*/ 	.word	0x00000000
        /*00c0*/ 	.short	0x0000
        /*00c2*/ 	.short	0x0000
        /*00c4*/ 	.byte	0x00, 0xf4, 0x21, 0x00


	//----- nvinfo : EIATTR_SPARSE_MMA_MASK
	.align		4
.L_35:
        /*00c8*/ 	.byte	0x03, 0x50
        /*00ca*/ 	.short	0x0000


	//----- nvinfo : EIATTR_MAXREG_COUNT
	.align		4
        /*00cc*/ 	.byte	0x03, 0x1b
        /*00ce*/ 	.short	0x00ff


	//----- nvinfo : EIATTR_EXIT_INSTR_OFFSETS
	.align		4
        /*00d0*/ 	.byte	0x04, 0x1c
        /*00d2*/ 	.short	(.L_37 - .L_36)


	//   ....[0]....
.L_36:
        /*00d4*/ 	.word	0x00000520


	//----- nvinfo : EIATTR_REQNTID
	.align		4
.L_37:
        /*00d8*/ 	.byte	0x04, 0x10
        /*00da*/ 	.short	(.L_39 - .L_38)
.L_38:
        /*00dc*/ 	.word	0x00000100
        /*00e0*/ 	.word	0x00000001
        /*00e4*/ 	.word	0x00000001


	//----- nvinfo : EIATTR_CBANK_PARAM_SIZE
	.align		4
.L_39:
        /*00e8*/ 	.byte	0x03, 0x19
        /*00ea*/ 	.short	0x005c


	//----- nvinfo : EIATTR_PARAM_CBANK
	.align		4
        /*00ec*/ 	.byte	0x04, 0x0a
        /*00ee*/ 	.short	(.L_41 - .L_40)
	.align		4
.L_40:
        /*00f0*/ 	.word	index@(.nv.constant0.triton_poi_fused__native_batch_norm_legit_no_training_add_3)
        /*00f4*/ 	.short	0x0210
        /*00f6*/ 	.short	0x005c


	//----- nvinfo : EIATTR_SW_WAR
	.align		4
.L_41:
        /*00f8*/ 	.byte	0x04, 0x36
        /*00fa*/ 	.short	(.L_43 - .L_42)
.L_42:
        /*00fc*/ 	.word	0x00000008
.L_43:


//--------------------- .nv.callgraph             --------------------------
	.section	.nv.callgraph,"",@"SHT_CUDA_CALLGRAPH"
	.align	4
	.sectionentsize	8
	.align		4
        /*0000*/ 	.word	0x00000000
	.align		4
        /*0004*/ 	.word	0xffffffff
	.align		4
        /*0008*/ 	.word	0x00000000
	.align		4
        /*000c*/ 	.word	0xfffffffe
	.align		4
        /*0010*/ 	.word	0x00000000
	.align		4
        /*0014*/ 	.word	0xfffffffd
	.align		4
        /*0018*/ 	.word	0x00000000
	.align		4
        /*001c*/ 	.word	0xfffffffc


//--------------------- .nv.constant4             --------------------------
	.section	.nv.constant4,"a",@progbits
	.align	8
	.align		8
.nv.constant4:
        /*0000*/ 	.dword	_$_str
	.align		8
        /*0008*/ 	.dword	_$_str_$_2


//--------------------- .text.triton_poi_fused__native_batch_norm_legit_no_training_add_3 --------------------------
	.section	.text.triton_poi_fused__native_batch_norm_legit_no_training_add_3,"ax",@progbits
	.align	128
        .global         triton_poi_fused__native_batch_norm_legit_no_training_add_3
        .type           triton_poi_fused__native_batch_norm_legit_no_training_add_3,@function
        .size           triton_poi_fused__native_batch_norm_legit_no_training_add_3,(.L_x_1 - triton_poi_fused__native_batch_norm_legit_no_training_add_3)
        .other          triton_poi_fused__native_batch_norm_legit_no_training_add_3,@"STO_CUDA_ENTRY STV_DEFAULT"
triton_poi_fused__native_batch_norm_legit_no_training_add_3:
.text.triton_poi_fused__native_batch_norm_legit_no_training_add_3:
[----:B------:R-:W-:Y:S01]  /*0000*/  LDC R1, c[0x0][0x28] ;  /* 0x00000a00ff017b82 */ /* 0x000fe20000000800 */
[----:B------:R-:W1:Y:S07]  /*0010*/  S2R R0, SR_TID.X ;  /* 0x0000000000007919 */ /* 0x000e6e0000002100 */
[----:B------:R-:W2:Y:S01]  /*0020*/  LDC.64 R14, c[0x0][0x248] ;  /* 0x00009200ff0e7b82 */ /* 0x000ea20000000a00 */
[----:B------:R-:W-:Y:S01]  /*0030*/  ULDC.64 UR4, c[0x0][0x208] ;  /* 0x0000820000047ab9 */ /* 0x000fe20000000a00 */
[----:B------:R-:W3:Y:S06]  /*0040*/  S2R R3, SR_CTAID.X ;  /* 0x0000000000037919 */ /* 0x000eec0000002500 */
[----:B------:R-:W4:Y:S08]  /*0050*/  LDC.64 R18, c[0x0][0x210] ;  /* 0x00008400ff127b82 */ /* 0x000f300000000a00 */
[----:B------:R-:W5:Y:S08]  /*0060*/  LDC.64 R22, c[0x0][0x240] ;  /* 0x00009000ff167b82 */ /* 0x000f700000000a00 */
[----:B------:R-:W4:Y:S01]  /*0070*/  LDC.64 R8, c[0x0][0x238] ;  /* 0x00008e00ff087b82 */ /* 0x000f220000000a00 */
[----:B-1----:R-:W-:-:S07]  /*0080*/  SHF.L.U32 R0, R0, 0x1, RZ ;  /* 0x0000000100007819 */ /* 0x002fce00000006ff */
[----:B------:R-:W1:Y:S01]  /*0090*/  LDC.64 R20, c[0x0][0x218] ;  /* 0x00008600ff147b82 */ /* 0x000e620000000a00 */
[----:B---3--:R-:W-:Y:S02]  /*00a0*/  SHF.R.S32.HI R5, RZ, 0x16, R3 ;  /* 0x00000016ff057819 */ /* 0x008fe40000011403 */
[----:B------:R-:W-:Y:S02]  /*00b0*/  LOP3.LUT R0, R0, 0x1fe, RZ, 0xc0, !PT ;  /* 0x000001fe00007812 */ /* 0x000fe400078ec0ff */
[----:B------:R-:W-:-:S03]  /*00c0*/  SGXT R5, R5, 0x1 ;  /* 0x000000010505781a */ /* 0x000fc60000000200 */
[----:B------:R-:W3:Y:S01]  /*00d0*/  LDC.64 R16, c[0x0][0x228] ;  /* 0x00008a00ff107b82 */ /* 0x000ee20000000a00 */
[----:B------:R-:W-:-:S04]  /*00e0*/  LEA R12, R3, R0, 0x9 ;  /* 0x00000000030c7211 */ /* 0x000fc800078e48ff */
[----:B------:R-:W-:-:S03]  /*00f0*/  LEA.HI R5, R5, R12, RZ, 0xc ;  /* 0x0000000c05057211 */ /* 0x000fc600078f60ff */
[----:B------:R-:W1:Y:S01]  /*0100*/  LDC.64 R2, c[0x0][0x220] ;  /* 0x00008800ff027b82 */ /* 0x000e620000000a00 */
[----:B------:R-:W-:-:S04]  /*0110*/  SHF.R.S32.HI R5, RZ, 0xc, R5 ;  /* 0x0000000cff057819 */ /* 0x000fc80000011405 */
[----:B------:R-:W-:-:S03]  /*0120*/  LEA.HI R0, R5, R5, RZ, 0x6 ;  /* 0x0000000505007211 */ /* 0x000fc600078f30ff */
[----:B------:R-:W3:Y:S01]  /*0130*/  LDC.64 R10, c[0x0][0x230] ;  /* 0x00008c00ff0a7b82 */ /* 0x000ee20000000a00 */
[----:B------:R-:W-:-:S04]  /*0140*/  LOP3.LUT R0, R0, 0xffffffc0, RZ, 0xc0, !PT ;  /* 0xffffffc000007812 */ /* 0x000fc800078ec0ff */
[----:B------:R-:W-:-:S03]  /*0150*/  IADD3 R13, R5, -R0, RZ ;  /* 0x80000000050d7210 */ /* 0x000fc60007ffe0ff */
[----:B------:R-:W3:Y:S02]  /*0160*/  LDC.64 R6, c[0x0][0x250] ;  /* 0x00009400ff067b82 */ /* 0x000ee40000000a00 */
[----:B--2---:R-:W-:-:S04]  /*0170*/  IMAD.WIDE R14, R13, 0x4, R14 ;  /* 0x000000040d0e7825 */ /* 0x004fc800078e020e */
[----:B01----:R-:W-:Y:S02]  /*0180*/  IMAD.WIDE R2, R13, 0x4, R2 ;  /* 0x000000040d027825 */ /* 0x003fe400078e0202 */
[----:B------:R-:W2:Y:S01]  /*0190*/  LDG.E.EL R14, desc[UR4][R14.64] ;  /* 0x000000040e0e7981 */ /* 0x000ea2000c2e1900 */
[----:B------:R-:W0:Y:S03]  /*01a0*/  LDC.64 R4, c[0x0][0x258] ;  /* 0x00009600ff047b82 */ /* 0x000e260000000a00 */
[----:B------:R1:W2:Y:S01]  /*01b0*/  LDG.E.EL R0, desc[UR4][R2.64] ;  /* 0x0000000402007981 */ /* 0x0002a2000c2e1900 */
[----:B----4-:R-:W-:-:S04]  /*01c0*/  IMAD.WIDE R8, R12, 0x4, R8 ;  /* 0x000000040c087825 */ /* 0x010fc800078e0208 */
[C---:B------:R-:W-:Y:S02]  /*01d0*/  IMAD.WIDE R20, R13.reuse, 0x4, R20 ;  /* 0x000000040d147825 */ /* 0x040fe400078e0214 */
[----:B------:R-:W4:Y:S02]  /*01e0*/  LDG.E.64 R8, desc[UR4][R8.64] ;  /* 0x0000000408087981 */ /* 0x000f24000c1e1b00 */
[----:B-1----:R-:W-:Y:S02]  /*01f0*/  IMAD.WIDE R2, R12, 0x4, R18 ;  /* 0x000000040c027825 */ /* 0x002fe400078e0212 */
[----:B------:R-:W4:Y:S02]  /*0200*/  LDG.E.EL R15, desc[UR4][R20.64] ;  /* 0x00000004140f7981 */ /* 0x000f24000c2e1900 */
[C---:B-----5:R-:W-:Y:S02]  /*0210*/  IMAD.WIDE R18, R13.reuse, 0x4, R22 ;  /* 0x000000040d127825 */ /* 0x060fe400078e0216 */
[----:B------:R-:W4:Y:S02]  /*0220*/  LDG.E.64 R2, desc[UR4][R2.64] ;  /* 0x0000000402027981 */ /* 0x000f24000c1e1b00 */
[----:B---3--:R-:W-:-:S02]  /*0230*/  IMAD.WIDE R16, R13, 0x4, R16 ;  /* 0x000000040d107825 */ /* 0x008fc400078e0210 */
[----:B------:R-:W3:Y:S02]  /*0240*/  LDG.E.EL R18, desc[UR4][R18.64] ;  /* 0x0000000412127981 */ /* 0x000ee4000c2e1900 */
[C---:B------:R-:W-:Y:S02]  /*0250*/  IMAD.WIDE R10, R13.reuse, 0x4, R10 ;  /* 0x000000040d0a7825 */ /* 0x040fe400078e020a */
[----:B------:R-:W5:Y:S02]  /*0260*/  LDG.E.EL R16, desc[UR4][R16.64] ;  /* 0x0000000410107981 */ /* 0x000f64000c2e1900 */
[C---:B------:R-:W-:Y:S02]  /*0270*/  IMAD.WIDE R6, R13.reuse, 0x4, R6 ;  /* 0x000000040d067825 */ /* 0x040fe400078e0206 */
[----:B------:R-:W5:Y:S02]  /*0280*/  LDG.E.EL R11, desc[UR4][R10.64] ;  /* 0x000000040a0b7981 */ /* 0x000f64000c2e1900 */
[----:B0-----:R-:W-:-:S02]  /*0290*/  IMAD.WIDE R4, R13, 0x4, R4 ;  /* 0x000000040d047825 */ /* 0x001fc400078e0204 */
[----:B------:R0:W3:Y:S04]  /*02a0*/  LDG.E.EL R6, desc[UR4][R6.64] ;  /* 0x0000000406067981 */ /* 0x0000e8000c2e1900 */
[----:B------:R1:W3:Y:S01]  /*02b0*/  LDG.E.EL R13, desc[UR4][R4.64] ;  /* 0x00000004040d7981 */ /* 0x0002e2000c2e1900 */
[----:B0-----:R-:W-:Y:S01]  /*02c0*/  HFMA2.MMA R7, -RZ, RZ, 1.625, 0 ;  /* 0x3e800000ff077435 */ /* 0x001fe200000001ff */
[----:B-1----:R-:W0:Y:S02]  /*02d0*/  LDC.64 R4, c[0x0][0x260] ;  /* 0x00009800ff047b82 */ /* 0x002e240000000a00 */
[----:B0-----:R-:W-:-:S04]  /*02e0*/  IMAD.WIDE R4, R12, 0x4, R4 ;  /* 0x000000040c047825 */ /* 0x001fc800078e0204 */
[----:B--2---:R-:W-:Y:S01]  /*02f0*/  FADD R14, R14, 9.9999997473787516356e-06 ;  /* 0x3727c5ac0e0e7421 */ /* 0x004fe20000000000 */
[----:B------:R-:W-:-:S03]  /*0300*/  FADD R0, R0, 9.9999997473787516356e-06 ;  /* 0x3727c5ac00007421 */ /* 0x000fc60000000000 */
[----:B------:R-:W0:Y:S08]  /*0310*/  MUFU.SQRT R20, R14 ;  /* 0x0000000e00147308 */ /* 0x000e300000002000 */
[----:B------:R-:W1:Y:S01]  /*0320*/  MUFU.SQRT R19, R0 ;  /* 0x0000000000137308 */ /* 0x000e620000002000 */
[C---:B0-----:R-:W-:Y:S02]  /*0330*/  FSETP.GT.AND P1, PT, R20.reuse, 8.50705917302346158658e+37, PT ;  /* 0x7e8000001400780b */ /* 0x041fe40003f24000 */
[----:B------:R-:W-:-:S02]  /*0340*/  FSETP.GEU.AND P3, PT, R20, 1.175494350822287508e-38, PT ;  /* 0x008000001400780b */ /* 0x000fc40003f6e000 */
[C---:B-1----:R-:W-:Y:S02]  /*0350*/  FSETP.GT.AND P0, PT, R19.reuse, 8.50705917302346158658e+37, PT ;  /* 0x7e8000001300780b */ /* 0x042fe40003f04000 */
[----:B------:R-:W-:-:S07]  /*0360*/  FSETP.GEU.AND P2, PT, R19, 1.175494350822287508e-38, PT ;  /* 0x008000001300780b */ /* 0x000fce0003f4e000 */
[----:B------:R-:W-:-:S04]  /*0370*/  @P1 FMUL R20, R20, 0.25 ;  /* 0x3e80000014141820 */ /* 0x000fc80000400000 */
[----:B------:R-:W-:Y:S01]  /*0380*/  @P0 FMUL R19, R19, 0.25 ;  /* 0x3e80000013130820 */ /* 0x000fe20000400000 */
[----:B------:R-:W-:-:S03]  /*0390*/  @!P3 FMUL R20, R20, 16777216 ;  /* 0x4b8000001414b820 */ /* 0x000fc60000400000 */
[----:B------:R-:W-:-:S03]  /*03a0*/  @!P2 FMUL R19, R19, 16777216 ;  /* 0x4b8000001313a820 */ /* 0x000fc60000400000 */
[----:B------:R-:W0:Y:S01]  /*03b0*/  MUFU.RCP R20, R20 ;  /* 0x0000001400147308 */ /* 0x000e220000001000 */
[----:B------:R-:W-:-:S07]  /*03c0*/  FSEL R0, R7, 1, P0 ;  /* 0x3f80000007007808 */ /* 0x000fce0000000000 */
[----:B------:R-:W1:Y:S01]  /*03d0*/  MUFU.RCP R19, R19 ;  /* 0x0000001300137308 */ /* 0x000e620000001000 */
[----:B------:R-:W-:Y:S01]  /*03e0*/  FSEL R7, R7, 1, P1 ;  /* 0x3f80000007077808 */ /* 0x000fe20000800000 */
[----:B------:R-:W-:Y:S01]  /*03f0*/  @!P2 FMUL R0, R0, 16777216 ;  /* 0x4b8000000000a820 */ /* 0x000fe20000400000 */
[----:B----4-:R-:W-:-:S03]  /*0400*/  FADD R2, R2, -R15 ;  /* 0x8000000f02027221 */ /* 0x010fc60000000000 */
[----:B------:R-:W-:Y:S01]  /*0410*/  @!P3 FMUL R7, R7, 16777216 ;  /* 0x4b8000000707b820 */ /* 0x000fe20000400000 */
[--C-:B---3--:R-:W-:Y:S01]  /*0420*/  FADD R8, R8, -R18.reuse ;  /* 0x8000001208087221 */ /* 0x108fe20000000000 */
[----:B------:R-:W-:Y:S01]  /*0430*/  FADD R10, R3, -R15 ;  /* 0x8000000f030a7221 */ /* 0x000fe20000000000 */
[----:B------:R-:W-:Y:S01]  /*0440*/  FADD R18, R9, -R18 ;  /* 0x8000001209127221 */ /* 0x000fe20000000000 */
[----:B0-----:R-:W-:Y:S01]  /*0450*/  FMUL R7, R20, R7 ;  /* 0x0000000714077220 */ /* 0x001fe20000400000 */
[----:B-1----:R-:W-:-:S03]  /*0460*/  FMUL R19, R19, R0 ;  /* 0x0000000013137220 */ /* 0x002fc60000400000 */
[C---:B------:R-:W-:Y:S01]  /*0470*/  FMUL R8, R7.reuse, R8 ;  /* 0x0000000807087220 */ /* 0x040fe20000400000 */
[----:B------:R-:W-:Y:S01]  /*0480*/  FMUL R18, R7, R18 ;  /* 0x0000001207127220 */ /* 0x000fe20000400000 */
[C---:B------:R-:W-:Y:S01]  /*0490*/  FMUL R2, R19.reuse, R2 ;  /* 0x0000000213027220 */ /* 0x040fe20000400000 */
[----:B------:R-:W-:Y:S01]  /*04a0*/  FMUL R10, R19, R10 ;  /* 0x0000000a130a7220 */ /* 0x000fe20000400000 */
[C-C-:B------:R-:W-:Y:S01]  /*04b0*/  FFMA R8, R6.reuse, R8, R13.reuse ;  /* 0x0000000806087223 */ /* 0x140fe2000000000d */
[----:B------:R-:W-:Y:S01]  /*04c0*/  FFMA R18, R6, R18, R13 ;  /* 0x0000001206127223 */ /* 0x000fe2000000000d */
[C-C-:B-----5:R-:W-:Y:S01]  /*04d0*/  FFMA R3, R16.reuse, R2, R11.reuse ;  /* 0x0000000210037223 */ /* 0x160fe2000000000b */
[----:B------:R-:W-:-:S03]  /*04e0*/  FFMA R11, R16, R10, R11 ;  /* 0x0000000a100b7223 */ /* 0x000fc6000000000b */
[----:B------:R-:W-:Y:S01]  /*04f0*/  FADD R8, R8, R3 ;  /* 0x0000000308087221 */ /* 0x000fe20000000000 */
[----:B------:R-:W-:-:S05]  /*0500*/  FADD R9, R18, R11 ;  /* 0x0000000b12097221 */ /* 0x000fca0000000000 */
[----:B------:R-:W-:Y:S01]  /*0510*/  STG.E.64 desc[UR4][R4.64], R8 ;  /* 0x0000000804007986 */ /* 0x000fe2000c101b04 */
[----:B------:R-:W-:Y:S05]  /*0520*/  EXIT ;  /* 0x000000000000794d */ /* 0x000fea0003800000 */
.L_x_0:
[----:B------:R-:W-:-:S00]  /*0530*/  BRA `(.L_x_0) ;  /* 0xfffffffc00fc7947 */ /* 0x000fc0000383ffff */
[----:B------:R-:W-:-:S00]  /*0540*/  NOP ;  /* 0x0000000000007918 */ /* 0x000fc00000000000 */
        /* <DEDUP_REMOVED lines=11> */
.L_x_1:


//--------------------- .nv.global.init           --------------------------
	.section	.nv.global.init,"aw",@progbits
.nv.global.init:
	.type		_$_str,@object
	.size		_$_str,(_$_str_$_2 - _$_str)
_$_str:
        /*0000*/ 	.byte	0x5f, 0x5f, 0x43, 0x55, 0x44, 0x41, 0x5f, 0x46, 0x54, 0x5a, 0x00
	.type		_$_str_$_2,@object
	.size		_$_str_$_2,(.L_1 - _$_str_$_2)
_$_str_$_2:
        /*000b*/ 	.byte	0x5f, 0x5f, 0x43, 0x55, 0x44, 0x41, 0x5f, 0x50, 0x52, 0x45, 0x43, 0x5f, 0x53, 0x51, 0x52, 0x54
        /*001b*/ 	.byte	0x00
.L_1:


//--------------------- .nv.constant0.triton_poi_fused__native_batch_norm_legit_no_training_add_3 --------------------------
	.section	.nv.constant0.triton_poi_fused__native_batch_norm_legit_no_training_add_3,"a",@progbits
	.sectionflags	@""
	.align	4
.nv.constant0.triton_poi_fused__native_batch_norm_legit_no_training_add_3:
	.zero		620
